//
// Generated by NVIDIA NVVM Compiler
//
// Compiler Build ID: CL-36424714
// Cuda compilation tools, release 13.0, V13.0.88
// Based on NVVM 20.0.0
//

.version 9.0
.target sm_100
.address_size 64

	// .globl	_Z9my_strcmpPKciS0_iPi
// _ZZ9my_strcmpPKciS0_iPiE15differentValues has been demoted

.visible .entry _Z9my_strcmpPKciS0_iPi(
	.param .u64 .ptr .align 1 _Z9my_strcmpPKciS0_iPi_param_0,
	.param .u32 _Z9my_strcmpPKciS0_iPi_param_1,
	.param .u64 .ptr .align 1 _Z9my_strcmpPKciS0_iPi_param_2,
	.param .u32 _Z9my_strcmpPKciS0_iPi_param_3,
	.param .u64 .ptr .align 1 _Z9my_strcmpPKciS0_iPi_param_4
)
{
	.reg .pred 	%p<25>;
	.reg .b16 	%rs<3>;
	.reg .b32 	%r<73>;
	.reg .b64 	%rd<10>;
	// demoted variable
	.shared .align 4 .b8 _ZZ9my_strcmpPKciS0_iPiE15differentValues[4096];
	ld.param.u64 	%rd3, [_Z9my_strcmpPKciS0_iPi_param_0];
	ld.param.u32 	%r30, [_Z9my_strcmpPKciS0_iPi_param_1];
	ld.param.u64 	%rd4, [_Z9my_strcmpPKciS0_iPi_param_2];
	ld.param.u32 	%r31, [_Z9my_strcmpPKciS0_iPi_param_3];
	ld.param.u64 	%rd5, [_Z9my_strcmpPKciS0_iPi_param_4];
	mov.u32 	%r1, %tid.x;
	min.s32 	%r2, %r30, %r31;
	setp.ge.s32 	%p1, %r1, %r2;
	mov.b32 	%r62, 0;
	@%p1 bra 	$L__BB0_5;
	mov.u32 	%r3, %ntid.x;
	cvta.to.global.u64 	%rd1, %rd3;
	cvta.to.global.u64 	%rd2, %rd4;
	mov.u32 	%r61, %r1;
	bra.uni 	$L__BB0_3;
$L__BB0_2:
	setp.ge.s32 	%p3, %r61, %r2;
	@%p3 bra 	$L__BB0_5;
$L__BB0_3:
	cvt.u64.u32 	%rd6, %r61;
	add.s64 	%rd7, %rd1, %rd6;
	ld.global.u8 	%rs1, [%rd7];
	add.s64 	%rd8, %rd2, %rd6;
	ld.global.u8 	%rs2, [%rd8];
	setp.eq.s16 	%p2, %rs1, %rs2;
	add.s32 	%r61, %r61, %r3;
	@%p2 bra 	$L__BB0_2;
	cvt.u32.u16 	%r32, %rs2;
	cvt.s32.s8 	%r33, %r32;
	cvt.u32.u16 	%r34, %rs1;
	cvt.s32.s8 	%r35, %r34;
	sub.s32 	%r62, %r35, %r33;
$L__BB0_5:
	shl.b32 	%r38, %r1, 2;
	mov.u32 	%r39, _ZZ9my_strcmpPKciS0_iPiE15differentValues;
	add.s32 	%r8, %r39, %r38;
	st.shared.u32 	[%r8], %r62;
	bar.sync 	0;
	setp.eq.s32 	%p4, %r1, 0;
	@%p4 bra 	$L__BB0_7;
	ld.shared.u32 	%r64, [%r8+-4];
$L__BB0_7:
	setp.eq.s32 	%p5, %r1, 0;
	bar.sync 	0;
	@%p5 bra 	$L__BB0_9;
	ld.shared.u32 	%r40, [%r8];
	add.s32 	%r41, %r40, %r64;
	st.shared.u32 	[%r8], %r41;
$L__BB0_9:
	bar.sync 	0;
	setp.lt.u32 	%p6, %r1, 2;
	@%p6 bra 	$L__BB0_11;
	ld.shared.u32 	%r64, [%r8+-8];
$L__BB0_11:
	setp.lt.u32 	%p7, %r1, 2;
	bar.sync 	0;
	@%p7 bra 	$L__BB0_13;
	ld.shared.u32 	%r42, [%r8];
	add.s32 	%r43, %r42, %r64;
	st.shared.u32 	[%r8], %r43;
$L__BB0_13:
	bar.sync 	0;
	setp.lt.u32 	%p8, %r1, 4;
	@%p8 bra 	$L__BB0_15;
	ld.shared.u32 	%r64, [%r8+-16];
$L__BB0_15:
	setp.lt.u32 	%p9, %r1, 4;
	bar.sync 	0;
	@%p9 bra 	$L__BB0_17;
	ld.shared.u32 	%r44, [%r8];
	add.s32 	%r45, %r44, %r64;
	st.shared.u32 	[%r8], %r45;
$L__BB0_17:
	bar.sync 	0;
	setp.lt.u32 	%p10, %r1, 8;
	@%p10 bra 	$L__BB0_19;
	ld.shared.u32 	%r64, [%r8+-32];
$L__BB0_19:
	setp.lt.u32 	%p11, %r1, 8;
	bar.sync 	0;
	@%p11 bra 	$L__BB0_21;
	ld.shared.u32 	%r46, [%r8];
	add.s32 	%r47, %r46, %r64;
	st.shared.u32 	[%r8], %r47;
$L__BB0_21:
	bar.sync 	0;
	setp.lt.u32 	%p12, %r1, 16;
	@%p12 bra 	$L__BB0_23;
	ld.shared.u32 	%r64, [%r8+-64];
$L__BB0_23:
	setp.lt.u32 	%p13, %r1, 16;
	bar.sync 	0;
	@%p13 bra 	$L__BB0_25;
	ld.shared.u32 	%r48, [%r8];
	add.s32 	%r49, %r48, %r64;
	st.shared.u32 	[%r8], %r49;
$L__BB0_25:
	bar.sync 	0;
	setp.lt.u32 	%p14, %r1, 32;
	@%p14 bra 	$L__BB0_27;
	ld.shared.u32 	%r64, [%r8+-128];
$L__BB0_27:
	setp.lt.u32 	%p15, %r1, 32;
	bar.sync 	0;
	@%p15 bra 	$L__BB0_29;
	ld.shared.u32 	%r50, [%r8];
	add.s32 	%r51, %r50, %r64;
	st.shared.u32 	[%r8], %r51;
$L__BB0_29:
	bar.sync 	0;
	setp.lt.u32 	%p16, %r1, 64;
	@%p16 bra 	$L__BB0_31;
	ld.shared.u32 	%r64, [%r8+-256];
$L__BB0_31:
	setp.lt.u32 	%p17, %r1, 64;
	bar.sync 	0;
	@%p17 bra 	$L__BB0_33;
	ld.shared.u32 	%r52, [%r8];
	add.s32 	%r53, %r52, %r64;
	st.shared.u32 	[%r8], %r53;
$L__BB0_33:
	bar.sync 	0;
	setp.lt.u32 	%p18, %r1, 128;
	@%p18 bra 	$L__BB0_35;
	ld.shared.u32 	%r64, [%r8+-512];
$L__BB0_35:
	setp.lt.u32 	%p19, %r1, 128;
	bar.sync 	0;
	@%p19 bra 	$L__BB0_37;
	ld.shared.u32 	%r54, [%r8];
	add.s32 	%r55, %r54, %r64;
	st.shared.u32 	[%r8], %r55;
$L__BB0_37:
	bar.sync 	0;
	setp.lt.u32 	%p20, %r1, 256;
	@%p20 bra 	$L__BB0_39;
	ld.shared.u32 	%r64, [%r8+-1024];
$L__BB0_39:
	setp.lt.u32 	%p21, %r1, 256;
	bar.sync 	0;
	@%p21 bra 	$L__BB0_41;
	ld.shared.u32 	%r56, [%r8];
	add.s32 	%r57, %r56, %r64;
	st.shared.u32 	[%r8], %r57;
$L__BB0_41:
	bar.sync 	0;
	setp.lt.u32 	%p22, %r1, 512;
	@%p22 bra 	$L__BB0_43;
	ld.shared.u32 	%r64, [%r8+-2048];
$L__BB0_43:
	setp.lt.u32 	%p23, %r1, 512;
	bar.sync 	0;
	@%p23 bra 	$L__BB0_45;
	ld.shared.u32 	%r58, [%r8];
	add.s32 	%r59, %r58, %r64;
	st.shared.u32 	[%r8], %r59;
$L__BB0_45:
	setp.ne.s32 	%p24, %r1, 0;
	bar.sync 	0;
	bar.sync 	0;
	@%p24 bra 	$L__BB0_47;
	ld.shared.u32 	%r60, [_ZZ9my_strcmpPKciS0_iPiE15differentValues+4092];
	cvta.to.global.u64 	%rd9, %rd5;
	st.global.u32 	[%rd9], %r60;
$L__BB0_47:
	ret;

}


// ===== COMPILED SASS (sm_100) =====

	.target	sm_100

	.elftype	@"ET_EXEC"


//--------------------- .note.nv.tkinfo           --------------------------
	.section	.note.nv.tkinfo,"",@"SHT_NOTE"
	.sectionflags	@"SHF_NOTE_NV_TKINFO"
	.tkinfo
        /*0018*/ 	.word	0x00000002
        /*0030*/ 	.string	""
        /*0030*/ 	.string	"ptxas"
        /*0030*/ 	.string	"Cuda compilation tools, release 13.0, V13.0.88"
        /*0030*/ 	.string	"Build cuda_13.0.r13.0/compiler.36424714_0"
        /*0030*/ 	.string	"-arch sm_100 -m 64 "



//--------------------- .note.nv.cuinfo           --------------------------
	.section	.note.nv.cuinfo,"",@"SHT_NOTE"
	.sectionflags	@"SHF_NOTE_NV_CUINFO"
        /*0018*/ 	.short	0x0002
        /*001a*/ 	.short	0x0064
        /*001c*/ 	.short	0x0082
	.zero		2


//--------------------- .nv.info                  --------------------------
	.section	.nv.info,"",@"SHT_CUDA_INFO"
	.align	4


	//----- nvinfo : EIATTR_REGCOUNT
	.align		4
        /*0000*/ 	.byte	0x04, 0x2f
        /*0002*/ 	.short	(.L_1 - .L_0)
	.align		4
.L_0:
        /*0004*/ 	.word	index@(_Z9my_strcmpPKciS0_iPi)
        /*0008*/ 	.word	0x0000000b


	//----- nvinfo : EIATTR_FRAME_SIZE
	.align		4
.L_1:
        /*000c*/ 	.byte	0x04, 0x11
        /*000e*/ 	.short	(.L_3 - .L_2)
	.align		4
.L_2:
        /*0010*/ 	.word	index@(_Z9my_strcmpPKciS0_iPi)
        /*0014*/ 	.word	0x00000000


	//----- nvinfo : EIATTR_MIN_STACK_SIZE
	.align		4
.L_3:
        /*0018*/ 	.byte	0x04, 0x12
        /*001a*/ 	.short	(.L_5 - .L_4)
	.align		4
.L_4:
        /*001c*/ 	.word	index@(_Z9my_strcmpPKciS0_iPi)
        /*0020*/ 	.word	0x00000000
.L_5:


//--------------------- .nv.compat                --------------------------
	.section	.nv.compat,"",@"SHT_CUDA_COMPAT_INFO"
	.align	4
        /*0000*/ 	.byte	0x02, 0x09, 0x00, 0x00, 0x02, 0x02, 0x01, 0x00, 0x02, 0x05, 0x05, 0x00, 0x03, 0x07, 0x01, 0x01
        /*0010*/ 	.byte	0x02, 0x03, 0x00, 0x00, 0x02, 0x06, 0x01, 0x00, 0x04, 0x0b, 0x08, 0x00, 0x09, 0x00, 0x00, 0x00
        /*0020*/ 	.byte	0x00, 0x00, 0x00, 0x00


//--------------------- .nv.info._Z9my_strcmpPKciS0_iPi --------------------------
	.section	.nv.info._Z9my_strcmpPKciS0_iPi,"",@"SHT_CUDA_INFO"
	.sectionflags	@""
	.align	4


	//----- nvinfo : EIATTR_CUDA_API_VERSION
	.align		4
        /*0000*/ 	.byte	0x04, 0x37
        /*0002*/ 	.short	(.L_7 - .L_6)
.L_6:
        /*0004*/ 	.word	0x00000082


	//----- nvinfo : EIATTR_KPARAM_INFO
	.align		4
.L_7:
        /*0008*/ 	.byte	0x04, 0x17
        /*000a*/ 	.short	(.L_9 - .L_8)
.L_8:
        /*000c*/ 	.word	0x00000000
        /*0010*/ 	.short	0x0004
        /*0012*/ 	.short	0x0020
        /*0014*/ 	.byte	0x00, 0xf5, 0x21, 0x00


	//----- nvinfo : EIATTR_KPARAM_INFO
	.align		4
.L_9:
        /*0018*/ 	.byte	0x04, 0x17
        /*001a*/ 	.short	(.L_11 - .L_10)
.L_10:
        /*001c*/ 	.word	0x00000000
        /*0020*/ 	.short	0x0003
        /*0022*/ 	.short	0x0018
        /*0024*/ 	.byte	0x00, 0xf0, 0x11, 0x00


	//----- nvinfo : EIATTR_KPARAM_INFO
	.align		4
.L_11:
        /*0028*/ 	.byte	0x04, 0x17
        /*002a*/ 	.short	(.L_13 - .L_12)
.L_12:
        /*002c*/ 	.word	0x00000000
        /*0030*/ 	.short	0x0002
        /*0032*/ 	.short	0x0010
        /*0034*/ 	.byte	0x00, 0xf5, 0x21, 0x00


	//----- nvinfo : EIATTR_KPARAM_INFO
	.align		4
.L_13:
        /*0038*/ 	.byte	0x04, 0x17
        /*003a*/ 	.short	(.L_15 - .L_14)
.L_14:
        /*003c*/ 	.word	0x00000000
        /*0040*/ 	.short	0x0001
        /*0042*/ 	.short	0x0008
        /*0044*/ 	.byte	0x00, 0xf0, 0x11, 0x00


	//----- nvinfo : EIATTR_KPARAM_INFO
	.align		4
.L_15:
        /*0048*/ 	.byte	0x04, 0x17
        /*004a*/ 	.short	(.L_17 - .L_16)
.L_16:
        /*004c*/ 	.word	0x00000000
        /*0050*/ 	.short	0x0000
        /*0052*/ 	.short	0x0000
        /*0054*/ 	.byte	0x00, 0xf5, 0x21, 0x00


	//----- nvinfo : EIATTR_SPARSE_MMA_MASK
	.align		4
.L_17:
        /*0058*/ 	.byte	0x03, 0x50
        /*005a*/ 	.short	0x0000


	//----- nvinfo : EIATTR_MAXREG_COUNT
	.align		4
        /*005c*/ 	.byte	0x03, 0x1b
        /*005e*/ 	.short	0x00ff


	//----- nvinfo : EIATTR_NUM_BARRIERS
	.align		4
        /*0060*/ 	.byte	0x02, 0x4c
        /*0062*/ 	.byte	0x01
	.zero		1


	//----- nvinfo : EIATTR_MERCURY_ISA_VERSION
	.align		4
        /*0064*/ 	.byte	0x03, 0x5f
        /*0066*/ 	.short	0x0101


	//----- nvinfo : EIATTR_VRC_CTA_INIT_COUNT
	.align		4
        /*0068*/ 	.byte	0x02, 0x4a
	.zero		1
	.zero		1


	//----- nvinfo : EIATTR_EXIT_INSTR_OFFSETS
	.align		4
        /*006c*/ 	.byte	0x04, 0x1c
        /*006e*/ 	.short	(.L_19 - .L_18)


	//   ....[0]....
.L_18:
        /*0070*/ 	.word	0x00000780


	//   ....[1]....
        /*0074*/ 	.word	0x000007c0


	//----- nvinfo : EIATTR_CRS_STACK_SIZE
	.align		4
.L_19:
        /*0078*/ 	.byte	0x04, 0x1e
        /*007a*/ 	.short	(.L_21 - .L_20)
.L_20:
        /*007c*/ 	.word	0x00000000


	//----- nvinfo : EIATTR_CBANK_PARAM_SIZE
	.align		4
.L_21:
        /*0080*/ 	.byte	0x03, 0x19
        /*0082*/ 	.short	0x0028


	//----- nvinfo : EIATTR_PARAM_CBANK
	.align		4
        /*0084*/ 	.byte	0x04, 0x0a
        /*0086*/ 	.short	(.L_23 - .L_22)
	.align		4
.L_22:
        /*0088*/ 	.word	index@(.nv.constant0._Z9my_strcmpPKciS0_iPi)
        /*008c*/ 	.short	0x0380
        /*008e*/ 	.short	0x0028


	//----- nvinfo : EIATTR_SW_WAR
	.align		4
.L_23:
        /*0090*/ 	.byte	0x04, 0x36
        /*0092*/ 	.short	(.L_25 - .L_24)
.L_24:
        /*0094*/ 	.word	0x00000008
.L_25:


//--------------------- .nv.callgraph             --------------------------
	.section	.nv.callgraph,"",@"SHT_CUDA_CALLGRAPH"
	.align	4
	.sectionentsize	8
	.align		4
        /*0000*/ 	.word	0x00000000
	.align		4
        /*0004*/ 	.word	0xffffffff
	.align		4
        /*0008*/ 	.word	0x00000000
	.align		4
        /*000c*/ 	.word	0xfffffffe
	.align		4
        /*0010*/ 	.word	0x00000000
	.align		4
        /*0014*/ 	.word	0xfffffffd
	.align		4
        /*0018*/ 	.word	0x00000000
	.align		4
        /*001c*/ 	.word	0xfffffffc


//--------------------- .text._Z9my_strcmpPKciS0_iPi --------------------------
	.section	.text._Z9my_strcmpPKciS0_iPi,"ax",@progbits
	.align	128
        .global         _Z9my_strcmpPKciS0_iPi
        .type           _Z9my_strcmpPKciS0_iPi,@function
        .size           _Z9my_strcmpPKciS0_iPi,(.L_x_5 - _Z9my_strcmpPKciS0_iPi)
        .other          _Z9my_strcmpPKciS0_iPi,@"STO_CUDA_ENTRY STV_DEFAULT"
_Z9my_strcmpPKciS0_iPi:
.text._Z9my_strcmpPKciS0_iPi:
[----:B------:R-:W-:Y:S01]  /*0000*/  LDC R1, c[0x0][0x37c] ;  /* 0x0000df00ff017b82 */ /* 0x000fe20000000800 */
[----:B------:R-:W0:Y:S01]  /*0010*/  S2R R0, SR_TID.X ;  /* 0x0000000000007919 */ /* 0x000e220000002100 */
[----:B------:R-:W1:Y:S01]  /*0020*/  LDCU UR4, c[0x0][0x388] ;  /* 0x00007100ff0477ac */ /* 0x000e620008000800 */
[----:B------:R-:W-:Y:S01]  /*0030*/  BSSY.RECONVERGENT B0, `(.L_x_0) ;  /* 0x0000026000007945 */ /* 0x000fe20003800200 */
[----:B------:R-:W-:Y:S01]  /*0040*/  IMAD.MOV.U32 R6, RZ, RZ, RZ ;  /* 0x000000ffff067224 */ /* 0x000fe200078e00ff */
[----:B------:R-:W1:Y:S01]  /*0050*/  LDCU UR5, c[0x0][0x398] ;  /* 0x00007300ff0577ac */ /* 0x000e620008000800 */
[----:B------:R-:W2:Y:S01]  /*0060*/  LDCU.64 UR8, c[0x0][0x358] ;  /* 0x00006b00ff0877ac */ /* 0x000ea20008000a00 */
[----:B------:R-:W3:Y:S01]  /*0070*/  LDCU.64 UR12, c[0x0][0x380] ;  /* 0x00007000ff0c77ac */ /* 0x000ee20008000a00 */
[----:B------:R-:W4:Y:S01]  /*0080*/  LDCU.64 UR14, c[0x0][0x390] ;  /* 0x00007200ff0e77ac */ /* 0x000f220008000a00 */
[----:B-1----:R-:W-:-:S04]  /*0090*/  UISETP.LT.AND UP0, UPT, UR4, UR5, UPT ;  /* 0x000000050400728c */ /* 0x002fc8000bf01270 */
[----:B------:R-:W-:-:S06]  /*00a0*/  USEL UR4, UR4, UR5, UP0 ;  /* 0x0000000504047287 */ /* 0x000fcc0008000000 */
[----:B0-----:R-:W-:-:S13]  /*00b0*/  ISETP.GE.AND P0, PT, R0, UR4, PT ;  /* 0x0000000400007c0c */ /* 0x001fda000bf06270 */
[----:B--234-:R-:W-:Y:S05]  /*00c0*/  @P0 BRA `(.L_x_1) ;  /* 0x0000000000700947 */ /* 0x01cfea0003800000 */
[----:B------:R-:W0:Y:S01]  /*00d0*/  LDCU.64 UR10, c[0x0][0x390] ;  /* 0x00007200ff0a77ac */ /* 0x000e220008000a00 */
[----:B------:R-:W1:Y:S01]  /*00e0*/  LDCU.64 UR6, c[0x0][0x380] ;  /* 0x00007000ff0677ac */ /* 0x000e620008000a00 */
[C---:B0-----:R-:W-:Y:S02]  /*00f0*/  IADD3 R4, P1, PT, R0.reuse, UR10, RZ ;  /* 0x0000000a00047c10 */ /* 0x041fe4000ff3e0ff */
[----:B-1----:R-:W-:-:S03]  /*0100*/  IADD3 R2, P0, PT, R0, UR6, RZ ;  /* 0x0000000600027c10 */ /* 0x002fc6000ff1e0ff */
[----:B------:R-:W-:Y:S02]  /*0110*/  IMAD.X R5, RZ, RZ, UR11, P1 ;  /* 0x0000000bff057e24 */ /* 0x000fe400088e06ff */
[----:B------:R-:W-:-:S04]  /*0120*/  IMAD.X R3, RZ, RZ, UR7, P0 ;  /* 0x00000007ff037e24 */ /* 0x000fc800080e06ff */
[----:B------:R-:W2:Y:S04]  /*0130*/  LDG.E.U8 R5, desc[UR8][R4.64] ;  /* 0x0000000804057981 */ /* 0x000ea8000c1e1100 */
[----:B------:R-:W2:Y:S01]  /*0140*/  LDG.E.U8 R2, desc[UR8][R2.64] ;  /* 0x0000000802027981 */ /* 0x000ea2000c1e1100 */
[----:B------:R-:W0:Y:S01]  /*0150*/  LDC R8, c[0x0][0x360] ;  /* 0x0000d800ff087b82 */ /* 0x000e220000000800 */
[----:B--2---:R-:W-:-:S13]  /*0160*/  ISETP.NE.AND P0, PT, R2, R5, PT ;  /* 0x000000050200720c */ /* 0x004fda0003f05270 */
[----:B0-----:R-:W-:Y:S05]  /*0170*/  @P0 BRA `(.L_x_2) ;  /* 0x0000000000300947 */ /* 0x001fea0003800000 */
[----:B------:R-:W-:-:S07]  /*0180*/  IMAD.IADD R7, R0, 0x1, R8 ;  /* 0x0000000100077824 */ /* 0x000fce00078e0208 */
.L_x_3:
[----:B------:R-:W-:-:S13]  /*0190*/  ISETP.GE.AND P0, PT, R7, UR4, PT ;  /* 0x0000000407007c0c */ /* 0x000fda000bf06270 */
[----:B------:R-:W-:Y:S05]  /*01a0*/  @P0 BRA `(.L_x_1) ;  /* 0x0000000000380947 */ /* 0x000fea0003800000 */
[C---:B------:R-:W-:Y:S02]  /*01b0*/  IADD3 R4, P1, PT, R7.reuse, UR14, RZ ;  /* 0x0000000e07047c10 */ /* 0x040fe4000ff3e0ff */
[----:B------:R-:W-:-:S03]  /*01c0*/  IADD3 R2, P0, PT, R7, UR12, RZ ;  /* 0x0000000c07027c10 */ /* 0x000fc6000ff1e0ff */
[----:B------:R-:W-:Y:S02]  /*01d0*/  IMAD.X R5, RZ, RZ, UR15, P1 ;  /* 0x0000000fff057e24 */ /* 0x000fe400088e06ff */
[----:B------:R-:W-:-:S04]  /*01e0*/  IMAD.X R3, RZ, RZ, UR13, P0 ;  /* 0x0000000dff037e24 */ /* 0x000fc800080e06ff */
[----:B------:R-:W2:Y:S04]  /*01f0*/  LDG.E.U8 R5, desc[UR8][R4.64] ;  /* 0x0000000804057981 */ /* 0x000ea8000c1e1100 */
[----:B------:R-:W2:Y:S01]  /*0200*/  LDG.E.U8 R2, desc[UR8][R2.64] ;  /* 0x0000000802027981 */ /* 0x000ea2000c1e1100 */
[----:B------:R-:W-:Y:S01]  /*0210*/  IMAD.IADD R7, R8, 0x1, R7 ;  /* 0x0000000108077824 */ /* 0x000fe200078e0207 */
[----:B--2---:R-:W-:-:S13]  /*0220*/  ISETP.NE.AND P0, PT, R2, R5, PT ;  /* 0x000000050200720c */ /* 0x004fda0003f05270 */
[----:B------:R-:W-:Y:S05]  /*0230*/  @!P0 BRA `(.L_x_3) ;  /* 0xfffffffc00d48947 */ /* 0x000fea000383ffff */
.L_x_2:
[----:B------:R-:W-:Y:S02]  /*0240*/  LOP3.LUT R5, R5, 0xffff, RZ, 0xc0, !PT ;  /* 0x0000ffff05057812 */ /* 0x000fe400078ec0ff */
[----:B------:R-:W-:Y:S02]  /*0250*/  LOP3.LUT R2, R2, 0xffff, RZ, 0xc0, !PT ;  /* 0x0000ffff02027812 */ /* 0x000fe400078ec0ff */
[----:B------:R-:W-:Y:S02]  /*0260*/  PRMT R6, R5, 0x8880, RZ ;  /* 0x0000888005067816 */ /* 0x000fe400000000ff */
[----:B------:R-:W-:-:S05]  /*0270*/  PRMT R3, R2, 0x8880, RZ ;  /* 0x0000888002037816 */ /* 0x000fca00000000ff */
[----:B------:R-:W-:-:S07]  /*0280*/  IMAD.IADD R6, R3, 0x1, -R6 ;  /* 0x0000000103067824 */ /* 0x000fce00078e0a06 */
.L_x_1:
[----:B------:R-:W-:Y:S05]  /*0290*/  BSYNC.RECONVERGENT B0 ;  /* 0x0000000000007941 */ /* 0x000fea0003800200 */
.L_x_0:
[----:B------:R-:W0:Y:S01]  /*02a0*/  S2UR UR6, SR_CgaCtaId ;  /* 0x00000000000679c3 */ /* 0x000e220000008800 */
[----:B------:R-:W-:Y:S01]  /*02b0*/  UMOV UR5, 0x400 ;  /* 0x0000040000057882 */ /* 0x000fe20000000000 */
[C---:B------:R-:W-:Y:S02]  /*02c0*/  ISETP.NE.AND P1, PT, R0.reuse, RZ, PT ;  /* 0x000000ff0000720c */ /* 0x040fe40003f25270 */
[----:B------:R-:W-:Y:S01]  /*02d0*/  ISETP.GE.U32.AND P0, PT, R0, 0x2, PT ;  /* 0x000000020000780c */ /* 0x000fe20003f06070 */
[----:B0-----:R-:W-:-:S06]  /*02e0*/  ULEA UR5, UR6, UR5, 0x18 ;  /* 0x0000000506057291 */ /* 0x001fcc000f8ec0ff */
[----:B------:R-:W-:-:S05]  /*02f0*/  LEA R3, R0, UR5, 0x2 ;  /* 0x0000000500037c11 */ /* 0x000fca000f8e10ff */
[----:B------:R-:W-:Y:S01]  /*0300*/  STS [R3], R6 ;  /* 0x0000000603007388 */ /* 0x000fe20000000800 */
[----:B------:R-:W-:Y:S06]  /*0310*/  BAR.SYNC.DEFER_BLOCKING 0x0 ;  /* 0x0000000000007b1d */ /* 0x000fec0000010000 */
[----:B------:R-:W-:Y:S02]  /*0320*/  @P1 LDS R2, [R3+-0x4] ;  /* 0xfffffc0003021984 */ /* 0x000fe40000000800 */
[----:B------:R-:W-:Y:S06]  /*0330*/  BAR.SYNC.DEFER_BLOCKING 0x0 ;  /* 0x0000000000007b1d */ /* 0x000fec0000010000 */
[----:B------:R-:W0:Y:S02]  /*0340*/  @P1 LDS R5, [R3] ;  /* 0x0000000003051984 */ /* 0x000e240000000800 */
[----:B0-----:R-:W-:-:S05]  /*0350*/  @P1 IMAD.IADD R4, R2, 0x1, R5 ;  /* 0x0000000102041824 */ /* 0x001fca00078e0205 */
[----:B------:R-:W-:Y:S01]  /*0360*/  @P1 STS [R3], R4 ;  /* 0x0000000403001388 */ /* 0x000fe20000000800 */
[----:B------:R-:W-:Y:S01]  /*0370*/  BAR.SYNC.DEFER_BLOCKING 0x0 ;  /* 0x0000000000007b1d */ /* 0x000fe20000010000 */
[----:B------:R-:W-:-:S05]  /*0380*/  ISETP.GE.U32.AND P1, PT, R0, 0x4, PT ;  /* 0x000000040000780c */ /* 0x000fca0003f26070 */
        /* <DEDUP_REMOVED lines=55> */
[----:B------:R-:W-:-:S05]  /*0700*/  ISETP.NE.AND P1, PT, R0, RZ, PT ;  /* 0x000000ff0000720c */ /* 0x000fca0003f25270 */
[----:B------:R-:W-:Y:S02]  /*0710*/  @P0 LDS R2, [R3+-0x800] ;  /* 0xfff8000003020984 */ /* 0x000fe40000000800 */
[----:B------:R-:W-:Y:S06]  /*0720*/  BAR.SYNC.DEFER_BLOCKING 0x0 ;  /* 0x0000000000007b1d */ /* 0x000fec0000010000 */
[----:B------:R-:W0:Y:S02]  /*0730*/  @P0 LDS R5, [R3] ;  /* 0x0000000003050984 */ /* 0x000e240000000800 */
[----:B0-----:R-:W-:-:S05]  /*0740*/  @P0 IMAD.IADD R2, R5, 0x1, R2 ;  /* 0x0000000105020824 */ /* 0x001fca00078e0202 */
[----:B------:R0:W-:Y:S01]  /*0750*/  @P0 STS [R3], R2 ;  /* 0x0000000203000388 */ /* 0x0001e20000000800 */
[----:B------:R-:W-:Y:S08]  /*0760*/  BAR.SYNC.DEFER_BLOCKING 0x0 ;  /* 0x0000000000007b1d */ /* 0x000ff00000010000 */
[----:B------:R-:W-:Y:S06]  /*0770*/  BAR.SYNC.DEFER_BLOCKING 0x0 ;  /* 0x0000000000007b1d */ /* 0x000fec0000010000 */
[----:B0-----:R-:W-:Y:S05]  /*0780*/  @P1 EXIT ;  /* 0x000000000000194d */ /* 0x001fea0003800000 */
[----:B------:R-:W0:Y:S01]  /*0790*/  LDS R5, [UR5+0xffc] ;  /* 0x000ffc05ff057984 */ /* 0x000e220008000800 */
[----:B------:R-:W0:Y:S03]  /*07a0*/  LDC.64 R2, c[0x0][0x3a0] ;  /* 0x0000e800ff027b82 */ /* 0x000e260000000a00 */
[----:B0-----:R-:W-:Y:S01]  /*07b0*/  STG.E desc[UR8][R2.64], R5 ;  /* 0x0000000502007986 */ /* 0x001fe2000c101908 */
[----:B------:R-:W-:Y:S05]  /*07c0*/  EXIT ;  /* 0x000000000000794d */ /* 0x000fea0003800000 */
.L_x_4:
[----:B------:R-:W-:-:S00]  /*07d0*/  BRA `(.L_x_4) ;  /* 0xfffffffc00fc7947 */ /* 0x000fc0000383ffff */
[----:B------:R-:W-:-:S00]  /*07e0*/  NOP ;  /* 0x0000000000007918 */ /* 0x000fc00000000000 */
        /* <DEDUP_REMOVED lines=9> */
.L_x_5:


//--------------------- .nv.shared._Z9my_strcmpPKciS0_iPi --------------------------
	.section	.nv.shared._Z9my_strcmpPKciS0_iPi,"aw",@nobits
	.sectionflags	@""
	.align	4
.nv.shared._Z9my_strcmpPKciS0_iPi:
	.zero		5120


//--------------------- .nv.shared.reserved.0     --------------------------
	.section	.nv.shared.reserved.0,"aw",@nobits
	.weak		__nv_reservedSMEM_offset_0_alias
	.size		__nv_reservedSMEM_offset_0_alias, 0, 64
	.other		__nv_reservedSMEM_offset_0_alias,@"STO_CUDA_RESERVED_SHARED STV_DEFAULT"
__nv_reservedSMEM_offset_0_alias:
	.zero		0
	.zero		64


//--------------------- .nv.constant0._Z9my_strcmpPKciS0_iPi --------------------------
	.section	.nv.constant0._Z9my_strcmpPKciS0_iPi,"a",@progbits
	.sectionflags	@""
	.align	4
.nv.constant0._Z9my_strcmpPKciS0_iPi:
	.zero		936


//--------------------- SYMBOLS --------------------------

	.type		.nv.reservedSmem.offset0,@object
	.size		.nv.reservedSmem.offset0,0x4
	.type		.nv.reservedSmem.cap,@object
	.size		.nv.reservedSmem.cap,0x4
